//
// Generated by NVIDIA NVVM Compiler
//
// Compiler Build ID: CL-36424714
// Cuda compilation tools, release 13.0, V13.0.88
// Based on NVVM 20.0.0
//

.version 9.0
.target sm_100
.address_size 64


.entry _Z10kernel_gmaPPv(
	.param .u64 .ptr .align 1 _Z10kernel_gmaPPv_param_0
)
{
	.reg .pred 	%p<5>;
	.reg .b32 	%r<113>;
	.reg .b64 	%rd<24>;

	ld.param.u64 	%rd5, [_Z10kernel_gmaPPv_param_0];
	cvta.to.global.u64 	%rd1, %rd5;
	mov.u32 	%r15, %tid.x;
	mov.u32 	%r16, %tid.y;
	or.b32  	%r17, %r15, %r16;
	setp.ne.s32 	%p1, %r17, 0;
	@%p1 bra 	$L__BB0_8;
	ld.global.u32 	%r1, [%rd1];
	ld.global.u32 	%r2, [%rd1+8];
	shl.b32 	%r3, %r1, 10;
	setp.lt.s32 	%p2, %r2, 1;
	mov.b64 	%rd23, 0;
	@%p2 bra 	$L__BB0_7;
	ld.global.u64 	%rd2, [%rd1+16];
	mul.lo.s32 	%r19, %r1, -439017428;
	rem.u32 	%r112, %r19, %r3;
	mov.b32 	%r107, 0;
	mov.u32 	%r111, %r107;
$L__BB0_3:
	mov.b32 	%r110, 0;
$L__BB0_4:
	mul.lo.s32 	%r21, %r112, 19373193;
	mul.lo.s32 	%r22, %r112, -208592896;
	xor.b32  	%r23, %r21, %r22;
	shr.u32 	%r24, %r23, 17;
	xor.b32  	%r25, %r24, %r23;
	shl.b32 	%r26, %r25, 5;
	xor.b32  	%r27, %r26, %r25;
	mul.lo.s32 	%r28, %r27, %r1;
	rem.u32 	%r29, %r28, %r3;
	cvt.s64.s32 	%rd7, %r29;
	add.s64 	%rd8, %rd2, %rd7;
	ld.u8 	%r30, [%rd8];
	add.s32 	%r31, %r111, %r30;
	mul.lo.s32 	%r32, %r29, 19373193;
	mul.lo.s32 	%r33, %r29, -208592896;
	xor.b32  	%r34, %r32, %r33;
	shr.u32 	%r35, %r34, 17;
	xor.b32  	%r36, %r35, %r34;
	shl.b32 	%r37, %r36, 5;
	xor.b32  	%r38, %r37, %r36;
	mul.lo.s32 	%r39, %r38, %r1;
	rem.u32 	%r40, %r39, %r3;
	cvt.s64.s32 	%rd9, %r40;
	add.s64 	%rd10, %rd2, %rd9;
	ld.u8 	%r41, [%rd10];
	add.s32 	%r42, %r31, %r41;
	mul.lo.s32 	%r43, %r40, 19373193;
	mul.lo.s32 	%r44, %r40, -208592896;
	xor.b32  	%r45, %r43, %r44;
	shr.u32 	%r46, %r45, 17;
	xor.b32  	%r47, %r46, %r45;
	shl.b32 	%r48, %r47, 5;
	xor.b32  	%r49, %r48, %r47;
	mul.lo.s32 	%r50, %r49, %r1;
	rem.u32 	%r51, %r50, %r3;
	cvt.s64.s32 	%rd11, %r51;
	add.s64 	%rd12, %rd2, %rd11;
	ld.u8 	%r52, [%rd12];
	add.s32 	%r53, %r42, %r52;
	mul.lo.s32 	%r54, %r51, 19373193;
	mul.lo.s32 	%r55, %r51, -208592896;
	xor.b32  	%r56, %r54, %r55;
	shr.u32 	%r57, %r56, 17;
	xor.b32  	%r58, %r57, %r56;
	shl.b32 	%r59, %r58, 5;
	xor.b32  	%r60, %r59, %r58;
	mul.lo.s32 	%r61, %r60, %r1;
	rem.u32 	%r62, %r61, %r3;
	cvt.s64.s32 	%rd13, %r62;
	add.s64 	%rd14, %rd2, %rd13;
	ld.u8 	%r63, [%rd14];
	add.s32 	%r64, %r53, %r63;
	mul.lo.s32 	%r65, %r62, 19373193;
	mul.lo.s32 	%r66, %r62, -208592896;
	xor.b32  	%r67, %r65, %r66;
	shr.u32 	%r68, %r67, 17;
	xor.b32  	%r69, %r68, %r67;
	shl.b32 	%r70, %r69, 5;
	xor.b32  	%r71, %r70, %r69;
	mul.lo.s32 	%r72, %r71, %r1;
	rem.u32 	%r73, %r72, %r3;
	cvt.s64.s32 	%rd15, %r73;
	add.s64 	%rd16, %rd2, %rd15;
	ld.u8 	%r74, [%rd16];
	add.s32 	%r75, %r64, %r74;
	mul.lo.s32 	%r76, %r73, 19373193;
	mul.lo.s32 	%r77, %r73, -208592896;
	xor.b32  	%r78, %r76, %r77;
	shr.u32 	%r79, %r78, 17;
	xor.b32  	%r80, %r79, %r78;
	shl.b32 	%r81, %r80, 5;
	xor.b32  	%r82, %r81, %r80;
	mul.lo.s32 	%r83, %r82, %r1;
	rem.u32 	%r84, %r83, %r3;
	cvt.s64.s32 	%rd17, %r84;
	add.s64 	%rd18, %rd2, %rd17;
	ld.u8 	%r85, [%rd18];
	add.s32 	%r86, %r75, %r85;
	mul.lo.s32 	%r87, %r84, 19373193;
	mul.lo.s32 	%r88, %r84, -208592896;
	xor.b32  	%r89, %r87, %r88;
	shr.u32 	%r90, %r89, 17;
	xor.b32  	%r91, %r90, %r89;
	shl.b32 	%r92, %r91, 5;
	xor.b32  	%r93, %r92, %r91;
	mul.lo.s32 	%r94, %r93, %r1;
	rem.u32 	%r95, %r94, %r3;
	cvt.s64.s32 	%rd19, %r95;
	add.s64 	%rd20, %rd2, %rd19;
	ld.u8 	%r96, [%rd20];
	add.s32 	%r97, %r86, %r96;
	mul.lo.s32 	%r98, %r95, 19373193;
	mul.lo.s32 	%r99, %r95, -208592896;
	xor.b32  	%r100, %r98, %r99;
	shr.u32 	%r101, %r100, 17;
	xor.b32  	%r102, %r101, %r100;
	shl.b32 	%r103, %r102, 5;
	xor.b32  	%r104, %r103, %r102;
	mul.lo.s32 	%r105, %r104, %r1;
	rem.u32 	%r112, %r105, %r3;
	cvt.s64.s32 	%rd21, %r112;
	add.s64 	%rd22, %rd2, %rd21;
	ld.u8 	%r106, [%rd22];
	add.s32 	%r111, %r97, %r106;
	add.s32 	%r110, %r110, 8;
	setp.ne.s32 	%p3, %r110, 10000;
	@%p3 bra 	$L__BB0_4;
	add.s32 	%r107, %r107, 1;
	setp.ne.s32 	%p4, %r107, %r2;
	@%p4 bra 	$L__BB0_3;
	cvt.s64.s32 	%rd23, %r111;
$L__BB0_7:
	st.global.u64 	[%rd1], %rd23;
$L__BB0_8:
	ret;

}


// ===== COMPILED SASS (sm_100) =====

	.target	sm_100

	.elftype	@"ET_EXEC"


//--------------------- .note.nv.tkinfo           --------------------------
	.section	.note.nv.tkinfo,"",@"SHT_NOTE"
	.sectionflags	@"SHF_NOTE_NV_TKINFO"
	.tkinfo
        /*0018*/ 	.word	0x00000002
        /*0030*/ 	.string	""
        /*0030*/ 	.string	"ptxas"
        /*0030*/ 	.string	"Cuda compilation tools, release 13.0, V13.0.88"
        /*0030*/ 	.string	"Build cuda_13.0.r13.0/compiler.36424714_0"
        /*0030*/ 	.string	"-arch sm_100 -m 64 "



//--------------------- .note.nv.cuinfo           --------------------------
	.section	.note.nv.cuinfo,"",@"SHT_NOTE"
	.sectionflags	@"SHF_NOTE_NV_CUINFO"
        /*0018*/ 	.short	0x0002
        /*001a*/ 	.short	0x0064
        /*001c*/ 	.short	0x0082
	.zero		2


//--------------------- .nv.info                  --------------------------
	.section	.nv.info,"",@"SHT_CUDA_INFO"
	.align	4


	//----- nvinfo : EIATTR_REGCOUNT
	.align		4
        /*0000*/ 	.byte	0x04, 0x2f
        /*0002*/ 	.short	(.L_1 - .L_0)
	.align		4
.L_0:
        /*0004*/ 	.word	index@(_Z10kernel_gmaPPv)
        /*0008*/ 	.word	0x0000001e


	//----- nvinfo : EIATTR_FRAME_SIZE
	.align		4
.L_1:
        /*000c*/ 	.byte	0x04, 0x11
        /*000e*/ 	.short	(.L_3 - .L_2)
	.align		4
.L_2:
        /*0010*/ 	.word	index@(_Z10kernel_gmaPPv)
        /*0014*/ 	.word	0x00000000


	//----- nvinfo : EIATTR_MIN_STACK_SIZE
	.align		4
.L_3:
        /*0018*/ 	.byte	0x04, 0x12
        /*001a*/ 	.short	(.L_5 - .L_4)
	.align		4
.L_4:
        /*001c*/ 	.word	index@(_Z10kernel_gmaPPv)
        /*0020*/ 	.word	0x00000000
.L_5:


//--------------------- .nv.compat                --------------------------
	.section	.nv.compat,"",@"SHT_CUDA_COMPAT_INFO"
	.align	4
        /*0000*/ 	.byte	0x02, 0x09, 0x00, 0x00, 0x02, 0x02, 0x01, 0x00, 0x02, 0x05, 0x05, 0x00, 0x03, 0x07, 0x01, 0x01
        /*0010*/ 	.byte	0x02, 0x03, 0x00, 0x00, 0x02, 0x06, 0x01, 0x00, 0x04, 0x0b, 0x08, 0x00, 0x09, 0x00, 0x00, 0x00
        /*0020*/ 	.byte	0x00, 0x00, 0x00, 0x00


//--------------------- .nv.info._Z10kernel_gmaPPv --------------------------
	.section	.nv.info._Z10kernel_gmaPPv,"",@"SHT_CUDA_INFO"
	.sectionflags	@""
	.align	4


	//----- nvinfo : EIATTR_CUDA_API_VERSION
	.align		4
        /*0000*/ 	.byte	0x04, 0x37
        /*0002*/ 	.short	(.L_7 - .L_6)
.L_6:
        /*0004*/ 	.word	0x00000082


	//----- nvinfo : EIATTR_KPARAM_INFO
	.align		4
.L_7:
        /*0008*/ 	.byte	0x04, 0x17
        /*000a*/ 	.short	(.L_9 - .L_8)
.L_8:
        /*000c*/ 	.word	0x00000000
        /*0010*/ 	.short	0x0000
        /*0012*/ 	.short	0x0000
        /*0014*/ 	.byte	0x00, 0xf5, 0x21, 0x00


	//----- nvinfo : EIATTR_SPARSE_MMA_MASK
	.align		4
.L_9:
        /*0018*/ 	.byte	0x03, 0x50
        /*001a*/ 	.short	0x0000


	//----- nvinfo : EIATTR_MAXREG_COUNT
	.align		4
        /*001c*/ 	.byte	0x03, 0x1b
        /*001e*/ 	.short	0x00ff


	//----- nvinfo : EIATTR_MERCURY_ISA_VERSION
	.align		4
        /*0020*/ 	.byte	0x03, 0x5f
        /*0022*/ 	.short	0x0101


	//----- nvinfo : EIATTR_VRC_CTA_INIT_COUNT
	.align		4
        /*0024*/ 	.byte	0x02, 0x4a
	.zero		1
	.zero		1


	//----- nvinfo : EIATTR_EXIT_INSTR_OFFSETS
	.align		4
        /*0028*/ 	.byte	0x04, 0x1c
        /*002a*/ 	.short	(.L_11 - .L_10)


	//   ....[0]....
.L_10:
        /*002c*/ 	.word	0x00000040


	//   ....[1]....
        /*0030*/ 	.word	0x00000d20


	//----- nvinfo : EIATTR_CBANK_PARAM_SIZE
	.align		4
.L_11:
        /*0034*/ 	.byte	0x03, 0x19
        /*0036*/ 	.short	0x0008


	//----- nvinfo : EIATTR_PARAM_CBANK
	.align		4
        /*0038*/ 	.byte	0x04, 0x0a
        /*003a*/ 	.short	(.L_13 - .L_12)
	.align		4
.L_12:
        /*003c*/ 	.word	index@(.nv.constant0._Z10kernel_gmaPPv)
        /*0040*/ 	.short	0x0380
        /*0042*/ 	.short	0x0008


	//----- nvinfo : EIATTR_SW_WAR
	.align		4
.L_13:
        /*0044*/ 	.byte	0x04, 0x36
        /*0046*/ 	.short	(.L_15 - .L_14)
.L_14:
        /*0048*/ 	.word	0x00000008
.L_15:


//--------------------- .nv.callgraph             --------------------------
	.section	.nv.callgraph,"",@"SHT_CUDA_CALLGRAPH"
	.align	4
	.sectionentsize	8
	.align		4
        /*0000*/ 	.word	0x00000000
	.align		4
        /*0004*/ 	.word	0xffffffff
	.align		4
        /*0008*/ 	.word	0x00000000
	.align		4
        /*000c*/ 	.word	0xfffffffe
	.align		4
        /*0010*/ 	.word	0x00000000
	.align		4
        /*0014*/ 	.word	0xfffffffd
	.align		4
        /*0018*/ 	.word	0x00000000
	.align		4
        /*001c*/ 	.word	0xfffffffc


//--------------------- .text._Z10kernel_gmaPPv   --------------------------
	.section	.text._Z10kernel_gmaPPv,"ax",@progbits
	.align	128
.text._Z10kernel_gmaPPv:
        .type           _Z10kernel_gmaPPv,@function
        .size           _Z10kernel_gmaPPv,(.L_x_4 - _Z10kernel_gmaPPv)
        .other          _Z10kernel_gmaPPv,@"STO_CUDA_ENTRY STV_DEFAULT"
_Z10kernel_gmaPPv:
[----:B------:R-:W-:Y:S01]  /*0000*/  LDC R1, c[0x0][0x37c] ;  /* 0x0000df00ff017b82 */ /* 0x000fe20000000800 */
[----:B------:R-:W0:Y:S01]  /*0010*/  S2R R0, SR_TID.X ;  /* 0x0000000000007919 */ /* 0x000e220000002100 */
[----:B------:R-:W0:Y:S02]  /*0020*/  S2R R3, SR_TID.Y ;  /* 0x0000000000037919 */ /* 0x000e240000002200 */
[----:B0-----:R-:W-:-:S13]  /*0030*/  LOP3.LUT P0, RZ, R0, R3, RZ, 0xfc, !PT ;  /* 0x0000000300ff7212 */ /* 0x001fda000780fcff */
[----:B------:R-:W-:Y:S05]  /*0040*/  @P0 EXIT ;  /* 0x000000000000094d */ /* 0x000fea0003800000 */
[----:B------:R-:W0:Y:S01]  /*0050*/  LDC.64 R4, c[0x0][0x380] ;  /* 0x0000e000ff047b82 */ /* 0x000e220000000a00 */
[----:B------:R-:W0:Y:S02]  /*0060*/  LDCU.64 UR6, c[0x0][0x358] ;  /* 0x00006b00ff0677ac */ /* 0x000e240008000a00 */
[----:B0-----:R-:W2:Y:S01]  /*0070*/  LDG.E R24, desc[UR6][R4.64+0x8] ;  /* 0x0000080604187981 */ /* 0x001ea2000c1e1900 */
[----:B------:R-:W-:Y:S02]  /*0080*/  CS2R R18, SRZ ;  /* 0x0000000000127805 */ /* 0x000fe4000001ff00 */
[----:B--2---:R-:W-:-:S13]  /*0090*/  ISETP.GE.AND P0, PT, R24, 0x1, PT ;  /* 0x000000011800780c */ /* 0x004fda0003f06270 */
[----:B------:R-:W-:Y:S05]  /*00a0*/  @!P0 BRA `(.L_x_0) ;  /* 0x0000000c00148947 */ /* 0x000fea0003800000 */
[----:B------:R-:W2:Y:S04]  /*00b0*/  LDG.E R0, desc[UR6][R4.64] ;  /* 0x0000000604007981 */ /* 0x000ea8000c1e1900 */
[----:B------:R0:W5:Y:S01]  /*00c0*/  LDG.E.64 R2, desc[UR6][R4.64+0x10] ;  /* 0x0000100604027981 */ /* 0x000162000c1e1b00 */
[----:B------:R-:W-:Y:S01]  /*00d0*/  IMAD.MOV.U32 R18, RZ, RZ, RZ ;  /* 0x000000ffff127224 */ /* 0x000fe200078e00ff */
[----:B------:R-:W-:Y:S01]  /*00e0*/  UMOV UR4, URZ ;  /* 0x000000ff00047c82 */ /* 0x000fe20008000000 */
[C---:B--2---:R-:W-:Y:S02]  /*00f0*/  IMAD.SHL.U32 R16, R0.reuse, 0x400, RZ ;  /* 0x0000040000107824 */ /* 0x044fe400078e00ff */
[----:B0-----:R-:W-:Y:S02]  /*0100*/  IMAD R5, R0, -0x1a2adfd4, RZ ;  /* 0xe5d5202c00057824 */ /* 0x001fe400078e02ff */
[----:B------:R-:W0:Y:S01]  /*0110*/  I2F.U32.RP R8, R16 ;  /* 0x0000001000087306 */ /* 0x000e220000209000 */
[----:B------:R-:W-:Y:S01]  /*0120*/  IMAD.MOV R9, RZ, RZ, -R16 ;  /* 0x000000ffff097224 */ /* 0x000fe200078e0a10 */
[----:B------:R-:W-:-:S06]  /*0130*/  ISETP.NE.U32.AND P1, PT, R16, RZ, PT ;  /* 0x000000ff1000720c */ /* 0x000fcc0003f25070 */
[----:B0-----:R-:W0:Y:S02]  /*0140*/  MUFU.RCP R8, R8 ;  /* 0x0000000800087308 */ /* 0x001e240000001000 */
[----:B0-----:R-:W-:-:S06]  /*0150*/  VIADD R6, R8, 0xffffffe ;  /* 0x0ffffffe08067836 */ /* 0x001fcc0000000000 */
[----:B------:R0:W1:Y:S02]  /*0160*/  F2I.FTZ.U32.TRUNC.NTZ R7, R6 ;  /* 0x0000000600077305 */ /* 0x000064000021f000 */
[----:B0-----:R-:W-:Y:S02]  /*0170*/  IMAD.MOV.U32 R6, RZ, RZ, RZ ;  /* 0x000000ffff067224 */ /* 0x001fe400078e00ff */
[----:B-1----:R-:W-:-:S04]  /*0180*/  IMAD R9, R9, R7, RZ ;  /* 0x0000000709097224 */ /* 0x002fc800078e02ff */
[----:B------:R-:W-:-:S06]  /*0190*/  IMAD.HI.U32 R10, R7, R9, R6 ;  /* 0x00000009070a7227 */ /* 0x000fcc00078e0006 */
[----:B------:R-:W-:-:S04]  /*01a0*/  IMAD.HI.U32 R10, R10, R5, RZ ;  /* 0x000000050a0a7227 */ /* 0x000fc800078e00ff */
[----:B------:R-:W-:-:S04]  /*01b0*/  IMAD.MOV R10, RZ, RZ, -R10 ;  /* 0x000000ffff0a7224 */ /* 0x000fc800078e0a0a */
[----:B------:R-:W-:-:S05]  /*01c0*/  IMAD R25, R16, R10, R5 ;  /* 0x0000000a10197224 */ /* 0x000fca00078e0205 */
[----:B------:R-:W-:-:S13]  /*01d0*/  ISETP.GE.U32.AND P0, PT, R25, R16, PT ;  /* 0x000000101900720c */ /* 0x000fda0003f06070 */
[----:B------:R-:W-:-:S05]  /*01e0*/  @P0 IMAD.IADD R25, R25, 0x1, -R16 ;  /* 0x0000000119190824 */ /* 0x000fca00078e0a10 */
[----:B------:R-:W-:-:S13]  /*01f0*/  ISETP.GE.U32.AND P0, PT, R25, R16, PT ;  /* 0x000000101900720c */ /* 0x000fda0003f06070 */
[----:B------:R-:W-:Y:S01]  /*0200*/  @P0 IMAD.IADD R25, R25, 0x1, -R16 ;  /* 0x0000000119190824 */ /* 0x000fe200078e0a10 */
[----:B------:R-:W-:-:S07]  /*0210*/  @!P1 LOP3.LUT R25, RZ, R16, RZ, 0x33, !PT ;  /* 0x00000010ff199212 */ /* 0x000fce00078e33ff */
.L_x_2:
[----:B------:R-:W0:Y:S01]  /*0220*/  I2F.U32.RP R6, R16 ;  /* 0x0000001000067306 */ /* 0x000e220000209000 */
[----:B------:R-:W-:Y:S01]  /*0230*/  IMAD.MOV R19, RZ, RZ, -R16 ;  /* 0x000000ffff137224 */ /* 0x000fe200078e0a10 */
[----:B------:R-:W-:Y:S01]  /*0240*/  UIADD3 UR4, UPT, UPT, UR4, 0x1, URZ ;  /* 0x0000000104047890 */ /* 0x000fe2000fffe0ff */
[----:B------:R-:W-:Y:S01]  /*0250*/  ISETP.NE.U32.AND P0, PT, R16, RZ, PT ;  /* 0x000000ff1000720c */ /* 0x000fe20003f05070 */
[----:B------:R-:W-:Y:S01]  /*0260*/  UMOV UR5, URZ ;  /* 0x000000ff00057c82 */ /* 0x000fe20008000000 */
[----:B------:R-:W-:-:S03]  /*0270*/  LOP3.LUT R17, RZ, R16, RZ, 0x33, !PT ;  /* 0x00000010ff117212 */ /* 0x000fc600078e33ff */
[----:B------:R-:W-:Y:S01]  /*0280*/  ISETP.NE.AND P1, PT, R24, UR4, PT ;  /* 0x0000000418007c0c */ /* 0x000fe2000bf25270 */
[----:B0-----:R-:W0:Y:S02]  /*0290*/  MUFU.RCP R6, R6 ;  /* 0x0000000600067308 */ /* 0x001e240000001000 */
[----:B0-----:R-:W-:-:S06]  /*02a0*/  VIADD R4, R6, 0xffffffe ;  /* 0x0ffffffe06047836 */ /* 0x001fcc0000000000 */
[----:B------:R0:W1:Y:S02]  /*02b0*/  F2I.FTZ.U32.TRUNC.NTZ R5, R4 ;  /* 0x0000000400057305 */ /* 0x000064000021f000 */
[----:B0-----:R-:W-:Y:S02]  /*02c0*/  IMAD.MOV.U32 R4, RZ, RZ, RZ ;  /* 0x000000ffff047224 */ /* 0x001fe400078e00ff */
[----:B-1----:R-:W-:-:S04]  /*02d0*/  IMAD R19, R19, R5, RZ ;  /* 0x0000000513137224 */ /* 0x002fc800078e02ff */
[----:B------:R-:W-:-:S07]  /*02e0*/  IMAD.HI.U32 R19, R5, R19, R4 ;  /* 0x0000001305137227 */ /* 0x000fce00078e0004 */
.L_x_1:
[C---:B------:R-:W-:Y:S02]  /*02f0*/  IMAD R4, R25.reuse, -0xc6ee000, RZ ;  /* 0xf391200019047824 */ /* 0x040fe400078e02ff */
[----:B------:R-:W-:-:S05]  /*0300*/  IMAD R25, R25, 0x1279c89, RZ ;  /* 0x01279c8919197824 */ /* 0x000fca00078e02ff */
[----:B------:R-:W-:-:S04]  /*0310*/  LOP3.LUT R4, R25, R4, RZ, 0x3c, !PT ;  /* 0x0000000419047212 */ /* 0x000fc800078e3cff */
[----:B------:R-:W-:-:S04]  /*0320*/  SHF.R.U32.HI R5, RZ, 0x11, R4 ;  /* 0x00000011ff057819 */ /* 0x000fc80000011604 */
[----:B------:R-:W-:-:S05]  /*0330*/  LOP3.LUT R5, R5, R4, RZ, 0x3c, !PT ;  /* 0x0000000405057212 */ /* 0x000fca00078e3cff */
[----:B------:R-:W-:-:S05]  /*0340*/  IMAD.SHL.U32 R4, R5, 0x20, RZ ;  /* 0x0000002005047824 */ /* 0x000fca00078e00ff */
[----:B------:R-:W-:-:S05]  /*0350*/  LOP3.LUT R5, R4, R5, RZ, 0x3c, !PT ;  /* 0x0000000504057212 */ /* 0x000fca00078e3cff */
[----:B------:R-:W-:-:S04]  /*0360*/  IMAD R5, R0, R5, RZ ;  /* 0x0000000500057224 */ /* 0x000fc800078e02ff */
[----:B------:R-:W-:-:S04]  /*0370*/  IMAD.HI.U32 R4, R19, R5, RZ ;  /* 0x0000000513047227 */ /* 0x000fc800078e00ff */
[----:B------:R-:W-:-:S04]  /*0380*/  IMAD.MOV R4, RZ, RZ, -R4 ;  /* 0x000000ffff047224 */ /* 0x000fc800078e0a04 */
[----:B------:R-:W-:-:S05]  /*0390*/  IMAD R5, R16, R4, R5 ;  /* 0x0000000410057224 */ /* 0x000fca00078e0205 */
[----:B------:R-:W-:-:S13]  /*03a0*/  ISETP.GE.U32.AND P2, PT, R5, R16, PT ;  /* 0x000000100500720c */ /* 0x000fda0003f46070 */
[----:B------:R-:W-:-:S05]  /*03b0*/  @P2 IMAD.IADD R5, R5, 0x1, -R16 ;  /* 0x0000000105052824 */ /* 0x000fca00078e0a10 */
[----:B------:R-:W-:-:S13]  /*03c0*/  ISETP.GE.U32.AND P2, PT, R5, R16, PT ;  /* 0x000000100500720c */ /* 0x000fda0003f46070 */
[----:B------:R-:W-:-:S04]  /*03d0*/  @P2 IADD3 R5, PT, PT, -R16, R5, RZ ;  /* 0x0000000510052210 */ /* 0x000fc80007ffe1ff */
[----:B------:R-:W-:-:S04]  /*03e0*/  SEL R5, R17, R5, !P0 ;  /* 0x0000000511057207 */ /* 0x000fc80004000000 */
[----:B-----5:R-:W-:Y:S01]  /*03f0*/  IADD3 R14, P3, PT, R2, R5, RZ ;  /* 0x00000005020e7210 */ /* 0x020fe20007f7e0ff */
[C---:B------:R-:W-:Y:S02]  /*0400*/  IMAD R4, R5.reuse, 0x1279c89, RZ ;  /* 0x01279c8905047824 */ /* 0x040fe400078e02ff */
[C---:B------:R-:W-:Y:S01]  /*0410*/  IMAD R7, R5.reuse, -0xc6ee000, RZ ;  /* 0xf391200005077824 */ /* 0x040fe200078e02ff */
[----:B------:R-:W-:-:S04]  /*0420*/  LEA.HI.X.SX32 R15, R5, R3, 0x1, P3 ;  /* 0x00000003050f7211 */ /* 0x000fc800018f0eff */
[----:B------:R-:W-:Y:S02]  /*0430*/  LOP3.LUT R4, R4, R7, RZ, 0x3c, !PT ;  /* 0x0000000704047212 */ /* 0x000fe400078e3cff */
[----:B------:R-:W2:Y:S02]  /*0440*/  LD.E.U8 R15, desc[UR6][R14.64] ;  /* 0x000000060e0f7980 */ /* 0x000ea4000c101100 */
        /* <DEDUP_REMOVED lines=11> */
[----:B------:R-:W-:-:S05]  /*0500*/  @P2 IMAD.IADD R7, R7, 0x1, -R16 ;  /* 0x0000000107072824 */ /* 0x000fca00078e0a10 */
[----:B------:R-:W-:-:S04]  /*0510*/  SEL R7, R17, R7, !P0 ;  /* 0x0000000711077207 */ /* 0x000fc80004000000 */
[----:B------:R-:W-:Y:S01]  /*0520*/  IADD3 R8, P4, PT, R2, R7, RZ ;  /* 0x0000000702087210 */ /* 0x000fe20007f9e0ff */
[C---:B------:R-:W-:Y:S02]  /*0530*/  IMAD R4, R7.reuse, 0x1279c89, RZ ;  /* 0x01279c8907047824 */ /* 0x040fe400078e02ff */
[----:B------:R-:W-:-:S05]  /*0540*/  IMAD R9, R7, -0xc6ee000, RZ ;  /* 0xf391200007097824 */ /* 0x000fca00078e02ff */
        /* <DEDUP_REMOVED lines=23> */
[----:B------:R-:W-:-:S05]  /*06c0*/  IMAD.HI.U32 R4, R19, R9, RZ ;  /* 0x0000000913047227 */ /* 0x000fca00078e00ff */
[----:B------:R-:W-:-:S05]  /*06d0*/  IADD3 R4, PT, PT, -R4, RZ, RZ ;  /* 0x000000ff04047210 */ /* 0x000fca0007ffe1ff */
[----:B------:R-:W-:-:S05]  /*06e0*/  IMAD R9, R16, R4, R9 ;  /* 0x0000000410097224 */ /* 0x000fca00078e0209 */
[----:B------:R-:W-:-:S13]  /*06f0*/  ISETP.GE.U32.AND P2, PT, R9, R16, PT ;  /* 0x000000100900720c */ /* 0x000fda0003f46070 */
[----:B------:R-:W-:-:S05]  /*0700*/  @P2 IMAD.IADD R9, R9, 0x1, -R16 ;  /* 0x0000000109092824 */ /* 0x000fca00078e0a10 */
[----:B------:R-:W-:-:S13]  /*0710*/  ISETP.GE.U32.AND P2, PT, R9, R16, PT ;  /* 0x000000100900720c */ /* 0x000fda0003f46070 */
[----:B------:R-:W-:-:S05]  /*0720*/  @P2 IMAD.IADD R9, R9, 0x1, -R16 ;  /* 0x0000000109092824 */ /* 0x000fca00078e0a10 */
[----:B------:R-:W-:-:S05]  /*0730*/  SEL R27, R17, R9, !P0 ;  /* 0x00000009111b7207 */ /* 0x000fca0004000000 */
        /* <DEDUP_REMOVED lines=58> */
[----:B------:R-:W-:Y:S01]  /*0ae0*/  IMAD R11, R16, R4, R9 ;  /* 0x00000004100b7224 */ /* 0x000fe200078e0209 */
[----:B------:R-:W-:Y:S02]  /*0af0*/  LEA.HI.X.SX32 R9, R7, R3, 0x1, P4 ;  /* 0x0000000307097211 */ /* 0x000fe400020f0eff */
[----:B------:R-:W-:Y:S02]  /*0b00*/  IADD3 R4, P4, PT, R2, R27, RZ ;  /* 0x0000001b02047210 */ /* 0x000fe40007f9e0ff */
[----:B------:R-:W-:Y:S01]  /*0b10*/  ISETP.GE.U32.AND P2, PT, R11, R16, PT ;  /* 0x000000100b00720c */ /* 0x000fe20003f46070 */
[----:B------:R-:W2:Y:S01]  /*0b20*/  LD.E.U8 R8, desc[UR6][R8.64] ;  /* 0x0000000608087980 */ /* 0x000ea2000c101100 */
[----:B------:R-:W-:-:S11]  /*0b30*/  LEA.HI.X.SX32 R7, R25, R3, 0x1, P3 ;  /* 0x0000000319077211 */ /* 0x000fd600018f0eff */
[----:B------:R-:W-:Y:S01]  /*0b40*/  @P2 IMAD.IADD R11, R11, 0x1, -R16 ;  /* 0x000000010b0b2824 */ /* 0x000fe200078e0a10 */
[----:B------:R-:W-:Y:S01]  /*0b50*/  IADD3 R12, P3, PT, R2, R13, RZ ;  /* 0x0000000d020c7210 */ /* 0x000fe20007f7e0ff */
[----:B------:R-:W3:Y:S03]  /*0b60*/  LD.E.U8 R6, desc[UR6][R6.64] ;  /* 0x0000000606067980 */ /* 0x000ee6000c101100 */
[----:B------:R-:W-:Y:S02]  /*0b70*/  ISETP.GE.U32.AND P2, PT, R11, R16, PT ;  /* 0x000000100b00720c */ /* 0x000fe40003f46070 */
[-C--:B------:R-:W-:Y:S02]  /*0b80*/  LEA.HI.X.SX32 R5, R27, R3.reuse, 0x1, P4 ;  /* 0x000000031b057211 */ /* 0x080fe400020f0eff */
[----:B------:R-:W-:-:S03]  /*0b90*/  LEA.HI.X.SX32 R13, R13, R3, 0x1, P3 ;  /* 0x000000030d0d7211 */ /* 0x000fc600018f0eff */
[----:B------:R-:W3:Y:S04]  /*0ba0*/  LD.E.U8 R4, desc[UR6][R4.64] ;  /* 0x0000000604047980 */ /* 0x000ee8000c101100 */
[----:B------:R-:W4:Y:S02]  /*0bb0*/  LD.E.U8 R13, desc[UR6][R12.64] ;  /* 0x000000060c0d7980 */ /* 0x000f24000c101100 */
[----:B------:R-:W-:Y:S01]  /*0bc0*/  @P2 IMAD.IADD R11, R11, 0x1, -R16 ;  /* 0x000000010b0b2824 */ /* 0x000fe200078e0a10 */
[----:B------:R-:W-:-:S04]  /*0bd0*/  IADD3 R10, P2, PT, R2, R23, RZ ;  /* 0x00000017020a7210 */ /* 0x000fc80007f5e0ff */
[----:B------:R-:W-:Y:S02]  /*0be0*/  SEL R25, R17, R11, !P0 ;  /* 0x0000000b11197207 */ /* 0x000fe40004000000 */
[----:B------:R-:W-:Y:S02]  /*0bf0*/  LEA.HI.X.SX32 R11, R23, R3, 0x1, P2 ;  /* 0x00000003170b7211 */ /* 0x000fe400010f0eff */
[C---:B------:R-:W-:Y:S02]  /*0c00*/  IADD3 R20, P2, PT, R2.reuse, R21, RZ ;  /* 0x0000001502147210 */ /* 0x040fe40007f5e0ff */
[----:B------:R-:W-:Y:S01]  /*0c10*/  IADD3 R22, P3, PT, R2, R25, RZ ;  /* 0x0000001902167210 */ /* 0x000fe20007f7e0ff */
[----:B------:R-:W4:Y:S01]  /*0c20*/  LD.E.U8 R10, desc[UR6][R10.64] ;  /* 0x000000060a0a7980 */ /* 0x000f22000c101100 */
[-C--:B------:R-:W-:Y:S02]  /*0c30*/  LEA.HI.X.SX32 R21, R21, R3.reuse, 0x1, P2 ;  /* 0x0000000315157211 */ /* 0x080fe400010f0eff */
[----:B------:R-:W-:-:S04]  /*0c40*/  LEA.HI.X.SX32 R23, R25, R3, 0x1, P3 ;  /* 0x0000000319177211 */ /* 0x000fc800018f0eff */
[----:B------:R-:W4:Y:S04]  /*0c50*/  LD.E.U8 R21, desc[UR6][R20.64] ;  /* 0x0000000614157980 */ /* 0x000f28000c101100 */
[----:B------:R-:W4:Y:S01]  /*0c60*/  LD.E.U8 R22, desc[UR6][R22.64] ;  /* 0x0000000616167980 */ /* 0x000f22000c101100 */
[----:B------:R-:W-:-:S04]  /*0c70*/  UIADD3 UR5, UPT, UPT, UR5, 0x8, URZ ;  /* 0x0000000805057890 */ /* 0x000fc8000fffe0ff */
[----:B------:R-:W-:Y:S01]  /*0c80*/  UISETP.NE.AND UP0, UPT, UR5, 0x2710, UPT ;  /* 0x000027100500788c */ /* 0x000fe2000bf05270 */
[----:B--2---:R-:W-:-:S04]  /*0c90*/  IADD3 R15, PT, PT, R8, R18, R15 ;  /* 0x00000012080f7210 */ /* 0x004fc80007ffe00f */
[----:B---3--:R-:W-:-:S04]  /*0ca0*/  IADD3 R4, PT, PT, R4, R15, R6 ;  /* 0x0000000f04047210 */ /* 0x008fc80007ffe006 */
[----:B----4-:R-:W-:-:S04]  /*0cb0*/  IADD3 R4, PT, PT, R10, R4, R13 ;  /* 0x000000040a047210 */ /* 0x010fc80007ffe00d */
[----:B------:R-:W-:Y:S01]  /*0cc0*/  IADD3 R18, PT, PT, R22, R4, R21 ;  /* 0x0000000416127210 */ /* 0x000fe20007ffe015 */
[----:B------:R-:W-:Y:S06]  /*0cd0*/  BRA.U UP0, `(.L_x_1) ;  /* 0xfffffff500847547 */ /* 0x000fec000b83ffff */
[----:B------:R-:W-:Y:S05]  /*0ce0*/  @P1 BRA `(.L_x_2) ;  /* 0xfffffff4004c1947 */ /* 0x000fea000383ffff */
[----:B------:R-:W-:-:S07]  /*0cf0*/  SHF.R.S32.HI R19, RZ, 0x1f, R18 ;  /* 0x0000001fff137819 */ /* 0x000fce0000011412 */
.L_x_0:
[----:B------:R-:W0:Y:S02]  /*0d00*/  LDC.64 R2, c[0x0][0x380] ;  /* 0x0000e000ff027b82 */ /* 0x000e240000000a00 */
[----:B0-----:R-:W-:Y:S01]  /*0d10*/  STG.E.64 desc[UR6][R2.64], R18 ;  /* 0x0000001202007986 */ /* 0x001fe2000c101b06 */
[----:B------:R-:W-:Y:S05]  /*0d20*/  EXIT ;  /* 0x000000000000794d */ /* 0x000fea0003800000 */
.L_x_3:
[----:B------:R-:W-:-:S00]  /*0d30*/  BRA `(.L_x_3) ;  /* 0xfffffffc00fc7947 */ /* 0x000fc0000383ffff */
[----:B------:R-:W-:-:S00]  /*0d40*/  NOP ;  /* 0x0000000000007918 */ /* 0x000fc00000000000 */
        /* <DEDUP_REMOVED lines=11> */
.L_x_4:


//--------------------- .nv.shared.reserved.0     --------------------------
	.section	.nv.shared.reserved.0,"aw",@nobits
	.weak		__nv_reservedSMEM_offset_0_alias
	.size		__nv_reservedSMEM_offset_0_alias, 0, 64
	.other		__nv_reservedSMEM_offset_0_alias,@"STO_CUDA_RESERVED_SHARED STV_DEFAULT"
__nv_reservedSMEM_offset_0_alias:
	.zero		0
	.zero		64


//--------------------- .nv.constant0._Z10kernel_gmaPPv --------------------------
	.section	.nv.constant0._Z10kernel_gmaPPv,"a",@progbits
	.sectionflags	@""
	.align	4
.nv.constant0._Z10kernel_gmaPPv:
	.zero		904


//--------------------- SYMBOLS --------------------------

	.type		.nv.reservedSmem.offset0,@object
	.size		.nv.reservedSmem.offset0,0x4
